	.headerflags	@"EF_CUDA_TEXMODE_UNIFIED EF_CUDA_64BIT_ADDRESS EF_CUDA_ACCELERATORS EF_CUDA_SM90 EF_CUDA_VIRTUAL_SM(EF_CUDA_SM90)"
	.elftype	@"ET_EXEC"


//--------------------- .nv.info                  --------------------------
	.section	.nv.info,"",@"SHT_CUDA_INFO"
	.align	4


	//----- nvinfo : EIATTR_REGCOUNT
	.align		4
        /*0000*/ 	.byte	0x04, 0x2f
        /*0002*/ 	.short	(.L_3 - .L_2)
	.align		4
.L_2:
        /*0004*/ 	.word	index@(triton_poi_fused__native_batch_norm_legit_no_training_add_relu_9)
        /*0008*/ 	.word	0x00000020


	//----- nvinfo : EIATTR_MIN_STACK_SIZE
	.align		4
.L_3:
        /*000c*/ 	.byte	0x04, 0x12
        /*000e*/ 	.short	(.L_5 - .L_4)
	.align		4
.L_4:
        /*0010*/ 	.word	index@(triton_poi_fused__native_batch_norm_legit_no_training_add_relu_9)
        /*0014*/ 	.word	0x00000000


	//----- nvinfo : EIATTR_FRAME_SIZE
	.align		4
.L_5:
        /*0018*/ 	.byte	0x04, 0x11
        /*001a*/ 	.short	(.L_7 - .L_6)
	.align		4
.L_6:
        /*001c*/ 	.word	index@(triton_poi_fused__native_batch_norm_legit_no_training_add_relu_9)
        /*0020*/ 	.word	0x00000000


	//----- nvinfo : EIATTR_MIN_STACK_SIZE
	.align		4
.L_7:
        /*0024*/ 	.byte	0x04, 0x12
        /*0026*/ 	.short	(.L_9 - .L_8)
	.align		4
.L_8:
        /*0028*/ 	.word	index@(triton_poi_fused__native_batch_norm_legit_no_training_add_relu_9)
        /*002c*/ 	.word	0x00000000
.L_9:


//--------------------- .nv.info.triton_poi_fused__native_batch_norm_legit_no_training_add_relu_9 --------------------------
	.section	.nv.info.triton_poi_fused__native_batch_norm_legit_no_training_add_relu_9,"",@"SHT_CUDA_INFO"
	.sectionflags	@""
	.align	4


	//----- nvinfo : EIATTR_CUDA_API_VERSION
	.align		4
        /*0000*/ 	.byte	0x04, 0x37
        /*0002*/ 	.short	(.L_11 - .L_10)
.L_10:
        /*0004*/ 	.word	0x0000007c


	//----- nvinfo : EIATTR_KPARAM_INFO
	.align		4
.L_11:
        /*0008*/ 	.byte	0x04, 0x17
        /*000a*/ 	.short	(.L_13 - .L_12)
.L_12:
        /*000c*/ 	.word	0x00000000
        /*0010*/ 	.short	0x000c
        /*0012*/ 	.short	0x0060
        /*0014*/ 	.byte	0x00, 0xf0, 0x11, 0x00


	//----- nvinfo : EIATTR_KPARAM_INFO
	.align		4
.L_13:
        /*0018*/ 	.byte	0x04, 0x17
        /*001a*/ 	.short	(.L_15 - .L_14)
.L_14:
        /*001c*/ 	.word	0x00000000
        /*0020*/ 	.short	0x000b
        /*0022*/ 	.short	0x0058
        /*0024*/ 	.byte	0x00, 0xf4, 0x21, 0x00


	//----- nvinfo : EIATTR_KPARAM_INFO
	.align		4
.L_15:
        /*0028*/ 	.byte	0x04, 0x17
        /*002a*/ 	.short	(.L_17 - .L_16)
.L_16:
        /*002c*/ 	.word	0x00000000
        /*0030*/ 	.short	0x000a
        /*0032*/ 	.short	0x0050
        /*0034*/ 	.byte	0x00, 0xf4, 0x21, 0x00


	//----- nvinfo : EIATTR_KPARAM_INFO
	.align		4
.L_17:
        /*0038*/ 	.byte	0x04, 0x17
        /*003a*/ 	.short	(.L_19 - .L_18)
.L_18:
        /*003c*/ 	.word	0x00000000
        /*0040*/ 	.short	0x0009
        /*0042*/ 	.short	0x0048
        /*0044*/ 	.byte	0x00, 0xf4, 0x21, 0x00


	//----- nvinfo : EIATTR_KPARAM_INFO
	.align		4
.L_19:
        /*0048*/ 	.byte	0x04, 0x17
        /*004a*/ 	.short	(.L_21 - .L_20)
.L_20:
        /*004c*/ 	.word	0x00000000
        /*0050*/ 	.short	0x0008
        /*0052*/ 	.short	0x0040
        /*0054*/ 	.byte	0x00, 0xf4, 0x21, 0x00


	//----- nvinfo : EIATTR_KPARAM_INFO
	.align		4
.L_21:
        /*0058*/ 	.byte	0x04, 0x17
        /*005a*/ 	.short	(.L_23 - .L_22)
.L_22:
        /*005c*/ 	.word	0x00000000
        /*0060*/ 	.short	0x0007
        /*0062*/ 	.short	0x0038
        /*0064*/ 	.byte	0x00, 0xf4, 0x21, 0x00


	//----- nvinfo : EIATTR_KPARAM_INFO
	.align		4
.L_23:
        /*0068*/ 	.byte	0x04, 0x17
        /*006a*/ 	.short	(.L_25 - .L_24)
.L_24:
        /*006c*/ 	.word	0x00000000
        /*0070*/ 	.short	0x0006
        /*0072*/ 	.short	0x0030
        /*0074*/ 	.byte	0x00, 0xf4, 0x21, 0x00


	//----- nvinfo : EIATTR_KPARAM_INFO
	.align		4
.L_25:
        /*0078*/ 	.byte	0x04, 0x17
        /*007a*/ 	.short	(.L_27 - .L_26)
.L_26:
        /*007c*/ 	.word	0x00000000
        /*0080*/ 	.short	0x0005
        /*0082*/ 	.short	0x0028
        /*0084*/ 	.byte	0x00, 0xf4, 0x21, 0x00


	//----- nvinfo : EIATTR_KPARAM_INFO
	.align		4
.L_27:
        /*0088*/ 	.byte	0x04, 0x17
        /*008a*/ 	.short	(.L_29 - .L_28)
.L_28:
        /*008c*/ 	.word	0x00000000
        /*0090*/ 	.short	0x0004
        /*0092*/ 	.short	0x0020
        /*0094*/ 	.byte	0x00, 0xf4, 0x21, 0x00


	//----- nvinfo : EIATTR_KPARAM_INFO
	.align		4
.L_29:
        /*0098*/ 	.byte	0x04, 0x17
        /*009a*/ 	.short	(.L_31 - .L_30)
.L_30:
        /*009c*/ 	.word	0x00000000
        /*00a0*/ 	.short	0x0003
        /*00a2*/ 	.short	0x0018
        /*00a4*/ 	.byte	0x00, 0xf4, 0x21, 0x00


	//----- nvinfo : EIATTR_KPARAM_INFO
	.align		4
.L_31:
        /*00a8*/ 	.byte	0x04, 0x17
        /*00aa*/ 	.short	(.L_33 - .L_32)
.L_32:
        /*00ac*/ 	.word	0x00000000
        /*00b0*/ 	.short	0x0002
        /*00b2*/ 	.short	0x0010
        /*00b4*/ 	.byte	0x00, 0xf4, 0x21, 0x00


	//----- nvinfo : EIATTR_KPARAM_INFO
	.align		4
.L_33:
        /*00b8*/ 	.byte	0x04, 0x17
        /*00ba*/ 	.short	(.L_35 - .L_34)
.L_34:
        /*00bc*/ 	.word	0x00000000
        /*00c0*/ 	.short	0x0001
        /*00c2*/ 	.short	0x0008
        /*00c4*/ 	.byte	0x00, 0xf4, 0x21, 0x00


	//----- nvinfo : EIATTR_KPARAM_INFO
	.align		4
.L_35:
        /*00c8*/ 	.byte	0x04, 0x17
        /*00ca*/ 	.short	(.L_37 - .L_36)
.L_36:
        /*00cc*/ 	.word	0x00000000
        /*00d0*/ 	.short	0x0000
        /*00d2*/ 	.short	0x0000
        /*00d4*/ 	.byte	0x00, 0xf4, 0x21, 0x00


	//----- nvinfo : EIATTR_SPARSE_MMA_MASK
	.align		4
.L_37:
        /*00d8*/ 	.byte	0x03, 0x50
        /*00da*/ 	.short	0x0000


	//----- nvinfo : EIATTR_MAXREG_COUNT
	.align		4
        /*00dc*/ 	.byte	0x03, 0x1b
        /*00de*/ 	.short	0x00ff


	//----- nvinfo : EIATTR_EXIT_INSTR_OFFSETS
	.align		4
        /*00e0*/ 	.byte	0x04, 0x1c
        /*00e2*/ 	.short	(.L_39 - .L_38)


	//   ....[0]....
.L_38:
        /*00e4*/ 	.word	0x00000580


	//   ....[1]....
        /*00e8*/ 	.word	0x000005a0


	//----- nvinfo : EIATTR_REQNTID
	.align		4
.L_39:
        /*00ec*/ 	.byte	0x04, 0x10
        /*00ee*/ 	.short	(.L_41 - .L_40)
.L_40:
        /*00f0*/ 	.word	0x00000080
        /*00f4*/ 	.word	0x00000001
        /*00f8*/ 	.word	0x00000001


	//----- nvinfo : EIATTR_CBANK_PARAM_SIZE
	.align		4
.L_41:
        /*00fc*/ 	.byte	0x03, 0x19
        /*00fe*/ 	.short	0x0064


	//----- nvinfo : EIATTR_PARAM_CBANK
	.align		4
        /*0100*/ 	.byte	0x04, 0x0a
        /*0102*/ 	.short	(.L_43 - .L_42)
	.align		4
.L_42:
        /*0104*/ 	.word	index@(.nv.constant0.triton_poi_fused__native_batch_norm_legit_no_training_add_relu_9)
        /*0108*/ 	.short	0x0210
        /*010a*/ 	.short	0x0064


	//----- nvinfo : EIATTR_SW_WAR
	.align		4
.L_43:
        /*010c*/ 	.byte	0x04, 0x36
        /*010e*/ 	.short	(.L_45 - .L_44)
.L_44:
        /*0110*/ 	.word	0x00000008
.L_45:


//--------------------- .nv.callgraph             --------------------------
	.section	.nv.callgraph,"",@"SHT_CUDA_CALLGRAPH"
	.align	4
	.sectionentsize	8
	.align		4
        /*0000*/ 	.word	0x00000000
	.align		4
        /*0004*/ 	.word	0xffffffff
	.align		4
        /*0008*/ 	.word	0x00000000
	.align		4
        /*000c*/ 	.word	0xfffffffe
	.align		4
        /*0010*/ 	.word	0x00000000
	.align		4
        /*0014*/ 	.word	0xfffffffd
	.align		4
        /*0018*/ 	.word	0x00000000
	.align		4
        /*001c*/ 	.word	0xfffffffc


//--------------------- .nv.constant4             --------------------------
	.section	.nv.constant4,"a",@progbits
	.align	8
	.align		8
.nv.constant4:
        /*0000*/ 	.dword	_$_str
	.align		8
        /*0008*/ 	.dword	_$_str_$_2


//--------------------- .text.triton_poi_fused__native_batch_norm_legit_no_training_add_relu_9 --------------------------
	.section	.text.triton_poi_fused__native_batch_norm_legit_no_training_add_relu_9,"ax",@progbits
	.align	128
        .global         triton_poi_fused__native_batch_norm_legit_no_training_add_relu_9
        .type           triton_poi_fused__native_batch_norm_legit_no_training_add_relu_9,@function
        .size           triton_poi_fused__native_batch_norm_legit_no_training_add_relu_9,(.L_x_1 - triton_poi_fused__native_batch_norm_legit_no_training_add_relu_9)
        .other          triton_poi_fused__native_batch_norm_legit_no_training_add_relu_9,@"STO_CUDA_ENTRY STV_DEFAULT"
triton_poi_fused__native_batch_norm_legit_no_training_add_relu_9:
.text.triton_poi_fused__native_batch_norm_legit_no_training_add_relu_9:
[----:B------:R-:W0:Y:S01]  /*0000*/  LDC R1, c[0x0][0x28] ;  /* 0x00000a00ff017b82 */ /* 0x000e220000000800 */
[----:B------:R-:W1:Y:S07]  /*0010*/  S2R R3, SR_TID.X ;  /* 0x0000000000037919 */ /* 0x000e6e0000002100 */
[----:B------:R-:W2:Y:S01]  /*0020*/  LDC.64 R26, c[0x0][0x258] ;  /* 0x00009600ff1a7b82 */ /* 0x000ea20000000a00 */
[----:B------:R-:W-:Y:S01]  /*0030*/  CS2R R4, SRZ ;  /* 0x0000000000047805 */ /* 0x000fe2000001ff00 */
[----:B------:R-:W-:Y:S01]  /*0040*/  ULDC.64 UR4, c[0x0][0x208] ;  /* 0x0000820000047ab9 */ /* 0x000fe20000000a00 */
[----:B------:R-:W3:Y:S01]  /*0050*/  S2R R0, SR_CTAID.X ;  /* 0x0000000000007919 */ /* 0x000ee20000002500 */
[----:B------:R-:W-:-:S04]  /*0060*/  CS2R R6, SRZ ;  /* 0x0000000000067805 */ /* 0x000fc8000001ff00 */
[----:B------:R-:W4:Y:S08]  /*0070*/  LDC.64 R20, c[0x0][0x228] ;  /* 0x00008a00ff147b82 */ /* 0x000f300000000a00 */
[----:B------:R-:W5:Y:S08]  /*0080*/  LDC.64 R22, c[0x0][0x248] ;  /* 0x00009200ff167b82 */ /* 0x000f700000000a00 */
[----:B------:R-:W5:Y:S01]  /*0090*/  LDC.64 R10, c[0x0][0x250] ;  /* 0x00009400ff0a7b82 */ /* 0x000f620000000a00 */
[----:B-1----:R-:W-:-:S07]  /*00a0*/  LOP3.LUT R3, R3, 0x7f, RZ, 0xc0, !PT ;  /* 0x0000007f03037812 */ /* 0x002fce00078ec0ff */
[----:B------:R-:W1:Y:S01]  /*00b0*/  LDC.64 R28, c[0x0][0x218] ;  /* 0x00008600ff1c7b82 */ /* 0x000e620000000a00 */
[----:B---3--:R-:W-:Y:S02]  /*00c0*/  SHF.R.S32.HI R2, RZ, 0x18, R0 ;  /* 0x00000018ff027819 */ /* 0x008fe40000011400 */
[----:B------:R-:W-:Y:S02]  /*00d0*/  LEA R3, R0, R3, 0x7 ;  /* 0x0000000300037211 */ /* 0x000fe400078e38ff */
[----:B------:R-:W-:-:S03]  /*00e0*/  SGXT R0, R2, 0x1 ;  /* 0x000000010200781a */ /* 0x000fc60000000200 */
[----:B------:R-:W3:Y:S01]  /*00f0*/  LDC.64 R8, c[0x0][0x220] ;  /* 0x00008800ff087b82 */ /* 0x000ee20000000a00 */
[----:B------:R-:W-:Y:S02]  /*0100*/  ISETP.GE.AND P0, PT, R3, 0x80, PT ;  /* 0x000000800300780c */ /* 0x000fe40003f06270 */
[----:B------:R-:W-:-:S04]  /*0110*/  LEA.HI R0, R0, R3, RZ, 0x2 ;  /* 0x0000000300007211 */ /* 0x000fc800078f10ff */
[----:B------:R-:W-:Y:S01]  /*0120*/  SHF.R.S32.HI R0, RZ, 0x2, R0 ;  /* 0x00000002ff007819 */ /* 0x000fe20000011400 */
[----:B------:R-:W3:Y:S03]  /*0130*/  LDC.64 R12, c[0x0][0x260] ;  /* 0x00009800ff0c7b82 */ /* 0x000ee60000000a00 */
[----:B------:R-:W-:-:S04]  /*0140*/  LEA.HI R2, R0, R0, RZ, 0x3 ;  /* 0x0000000000027211 */ /* 0x000fc800078f18ff */
[----:B------:R-:W-:Y:S01]  /*0150*/  LOP3.LUT R25, R2, 0xfffffff8, RZ, 0xc0, !PT ;  /* 0xfffffff802197812 */ /* 0x000fe200078ec0ff */
[----:B------:R-:W3:Y:S03]  /*0160*/  LDC.64 R14, c[0x0][0x230] ;  /* 0x00008c00ff0e7b82 */ /* 0x000ee60000000a00 */
[----:B------:R-:W-:-:S05]  /*0170*/  IADD3 R25, R0, -R25, RZ ;  /* 0x8000001900197210 */ /* 0x000fca0007ffe0ff */
[C---:B--2---:R-:W-:Y:S01]  /*0180*/  IMAD.WIDE R26, R25.reuse, 0x4, R26 ;  /* 0x00000004191a7825 */ /* 0x044fe200078e021a */
[----:B------:R-:W2:Y:S03]  /*0190*/  LDC.64 R16, c[0x0][0x238] ;  /* 0x00008e00ff107b82 */ /* 0x000ea60000000a00 */
[----:B----4-:R-:W-:Y:S01]  /*01a0*/  IMAD.WIDE R20, R25, 0x4, R20 ;  /* 0x0000000419147825 */ /* 0x010fe200078e0214 */
[----:B------:R-:W4:Y:S04]  /*01b0*/  @!P0 LDG.E.EL R4, desc[UR4][R26.64] ;  /* 0x000000041a048981 */ /* 0x000f28000c2e1900 */
[----:B------:R1:W4:Y:S01]  /*01c0*/  @!P0 LDG.E.EL R6, desc[UR4][R20.64] ;  /* 0x0000000414068981 */ /* 0x000322000c2e1900 */
[----:B------:R-:W2:Y:S01]  /*01d0*/  LDC.64 R18, c[0x0][0x268] ;  /* 0x00009a00ff127b82 */ /* 0x000ea20000000a00 */
[----:B------:R-:W-:Y:S01]  /*01e0*/  HFMA2.MMA R2, -RZ, RZ, 0, 0 ;  /* 0x00000000ff027435 */ /* 0x000fe200000001ff */
[----:B------:R-:W-:Y:S01]  /*01f0*/  MOV R0, RZ ;  /* 0x000000ff00007202 */ /* 0x000fe20000000f00 */
[----:B-----5:R-:W-:Y:S01]  /*0200*/  IMAD.WIDE R22, R3, 0x4, R22 ;  /* 0x0000000403167825 */ /* 0x020fe200078e0216 */
[----:B------:R-:W-:-:S03]  /*0210*/  HFMA2.MMA R24, -RZ, RZ, 0, 0 ;  /* 0x00000000ff187435 */ /* 0x000fc600000001ff */
[----:B0-----:R-:W-:Y:S01]  /*0220*/  IMAD.WIDE R10, R25, 0x4, R10 ;  /* 0x00000004190a7825 */ /* 0x001fe200078e020a */
[----:B------:R-:W5:Y:S01]  /*0230*/  @!P0 LDG.E R0, desc[UR4][R22.64] ;  /* 0x0000000416008981 */ /* 0x000f62000c1e1900 */
[----:B-1----:R-:W0:Y:S02]  /*0240*/  LDC.64 R20, c[0x0][0x240] ;  /* 0x00009000ff147b82 */ /* 0x002e240000000a00 */
[----:B------:R-:W-:Y:S01]  /*0250*/  IMAD.WIDE R26, R3, 0x4, R28 ;  /* 0x00000004031a7825 */ /* 0x000fe200078e021c */
[----:B------:R-:W5:Y:S03]  /*0260*/  @!P0 LDG.E.EL R5, desc[UR4][R10.64] ;  /* 0x000000040a058981 */ /* 0x000f66000c2e1900 */
[C---:B---3--:R-:W-:Y:S01]  /*0270*/  IMAD.WIDE R8, R25.reuse, 0x4, R8 ;  /* 0x0000000419087825 */ /* 0x048fe200078e0208 */
[----:B------:R1:W3:Y:S03]  /*0280*/  @!P0 LDG.E R7, desc[UR4][R26.64] ;  /* 0x000000041a078981 */ /* 0x0002e6000c1e1900 */
[C---:B------:R-:W-:Y:S01]  /*0290*/  IMAD.WIDE R12, R25.reuse, 0x4, R12 ;  /* 0x00000004190c7825 */ /* 0x040fe200078e020c */
[----:B------:R4:W3:Y:S03]  /*02a0*/  @!P0 LDG.E.EL R2, desc[UR4][R8.64] ;  /* 0x0000000408028981 */ /* 0x0008e6000c2e1900 */
[----:B------:R-:W-:-:S04]  /*02b0*/  IMAD.WIDE R14, R25, 0x4, R14 ;  /* 0x00000004190e7825 */ /* 0x000fc800078e020e */
[----:B--2---:R-:W-:Y:S01]  /*02c0*/  IMAD.WIDE R16, R25, 0x4, R16 ;  /* 0x0000000419107825 */ /* 0x004fe200078e0210 */
[----:B-1----:R-:W-:-:S03]  /*02d0*/  CS2R R26, SRZ ;  /* 0x00000000001a7805 */ /* 0x002fc6000001ff00 */
[----:B------:R-:W-:Y:S01]  /*02e0*/  IMAD.WIDE R18, R25, 0x4, R18 ;  /* 0x0000000419127825 */ /* 0x000fe200078e0212 */
[----:B------:R-:W-:Y:S01]  /*02f0*/  HFMA2.MMA R25, -RZ, RZ, 0, 0 ;  /* 0x00000000ff197435 */ /* 0x000fe200000001ff */
[----:B------:R-:W-:Y:S01]  /*0300*/  MOV R29, RZ ;  /* 0x000000ff001d7202 */ /* 0x000fe20000000f00 */
[----:B------:R1:W2:Y:S01]  /*0310*/  @!P0 LDG.E.EL R24, desc[UR4][R12.64] ;  /* 0x000000040c188981 */ /* 0x0002a2000c2e1900 */
[----:B0-----:R-:W-:-:S03]  /*0320*/  IMAD.WIDE R20, R3, 0x4, R20 ;  /* 0x0000000403147825 */ /* 0x001fc600078e0214 */
[----:B------:R-:W2:Y:S04]  /*0330*/  @!P0 LDG.E.EL R27, desc[UR4][R18.64] ;  /* 0x00000004121b8981 */ /* 0x000ea8000c2e1900 */
[----:B------:R-:W2:Y:S04]  /*0340*/  @!P0 LDG.E.EL R29, desc[UR4][R14.64] ;  /* 0x000000040e1d8981 */ /* 0x000ea8000c2e1900 */
[----:B------:R-:W2:Y:S04]  /*0350*/  @!P0 LDG.E.EL R26, desc[UR4][R16.64] ;  /* 0x00000004101a8981 */ /* 0x000ea8000c2e1900 */
[----:B------:R-:W2:Y:S01]  /*0360*/  @!P0 LDG.E R25, desc[UR4][R20.64] ;  /* 0x0000000414198981 */ /* 0x000ea2000c1e1900 */
[----:B------:R-:W-:Y:S01]  /*0370*/  MOV R11, 0x3e800000 ;  /* 0x3e800000000b7802 */ /* 0x000fe20000000f00 */
[----:B----4-:R-:W-:-:S04]  /*0380*/  FADD R8, R4, 9.9999997473787516356e-06 ;  /* 0x3727c5ac04087421 */ /* 0x010fc80000000000 */
[----:B------:R0:W4:Y:S01]  /*0390*/  MUFU.SQRT R10, R8 ;  /* 0x00000008000a7308 */ /* 0x0001220000002000 */
[----:B------:R-:W-:-:S07]  /*03a0*/  FADD R6, R6, 9.9999997473787516356e-06 ;  /* 0x3727c5ac06067421 */ /* 0x000fce0000000000 */
[----:B------:R-:W1:Y:S01]  /*03b0*/  MUFU.SQRT R4, R6 ;  /* 0x0000000600047308 */ /* 0x000e620000002000 */
[----:B0-----:R-:W0:Y:S01]  /*03c0*/  LDC.64 R8, c[0x0][0x210] ;  /* 0x00008400ff087b82 */ /* 0x001e220000000a00 */
[C---:B----4-:R-:W-:Y:S02]  /*03d0*/  FSETP.GT.AND P2, PT, R10.reuse, 8.50705917302346158658e+37, PT ;  /* 0x7e8000000a00780b */ /* 0x050fe40003f44000 */
[----:B------:R-:W-:Y:S02]  /*03e0*/  FSETP.GEU.AND P4, PT, R10, 1.175494350822287508e-38, PT ;  /* 0x008000000a00780b */ /* 0x000fe40003f8e000 */
[C---:B-1----:R-:W-:Y:S02]  /*03f0*/  FSETP.GT.AND P1, PT, R4.reuse, 8.50705917302346158658e+37, PT ;  /* 0x7e8000000400780b */ /* 0x042fe40003f24000 */
[----:B------:R-:W-:-:S07]  /*0400*/  FSETP.GEU.AND P3, PT, R4, 1.175494350822287508e-38, PT ;  /* 0x008000000400780b */ /* 0x000fce0003f6e000 */
[----:B------:R-:W-:-:S04]  /*0410*/  @P2 FMUL R10, R10, 0.25 ;  /* 0x3e8000000a0a2820 */ /* 0x000fc80000400000 */
[----:B------:R-:W-:Y:S01]  /*0420*/  @!P4 FMUL R10, R10, 16777216 ;  /* 0x4b8000000a0ac820 */ /* 0x000fe20000400000 */
[----:B------:R-:W-:-:S05]  /*0430*/  @P1 FMUL R4, R4, 0.25 ;  /* 0x3e80000004041820 */ /* 0x000fca0000400000 */
[----:B------:R-:W1:Y:S01]  /*0440*/  MUFU.RCP R10, R10 ;  /* 0x0000000a000a7308 */ /* 0x000e620000001000 */
[----:B------:R-:W-:Y:S01]  /*0450*/  @!P3 FMUL R4, R4, 16777216 ;  /* 0x4b8000000404b820 */ /* 0x000fe20000400000 */
[----:B------:R-:W-:-:S06]  /*0460*/  FSEL R13, R11, 1, P2 ;  /* 0x3f8000000b0d7808 */ /* 0x000fcc0001000000 */
[----:B------:R-:W4:Y:S01]  /*0470*/  MUFU.RCP R4, R4 ;  /* 0x0000000400047308 */ /* 0x000f220000001000 */
[----:B------:R-:W-:Y:S01]  /*0480*/  FSEL R11, R11, 1, P1 ;  /* 0x3f8000000b0b7808 */ /* 0x000fe20000800000 */
[----:B------:R-:W-:Y:S01]  /*0490*/  @!P4 FMUL R13, R13, 16777216 ;  /* 0x4b8000000d0dc820 */ /* 0x000fe20000400000 */
[----:B-----5:R-:W-:-:S03]  /*04a0*/  FADD R0, -R5, R0 ;  /* 0x0000000005007221 */ /* 0x020fc60000000100 */
[----:B------:R-:W-:Y:S01]  /*04b0*/  @!P3 FMUL R11, R11, 16777216 ;  /* 0x4b8000000b0bb820 */ /* 0x000fe20000400000 */
[----:B-1----:R-:W-:Y:S01]  /*04c0*/  FMUL R13, R10, R13 ;  /* 0x0000000d0a0d7220 */ /* 0x002fe20000400000 */
[----:B---3--:R-:W-:-:S03]  /*04d0*/  FADD R2, -R2, R7 ;  /* 0x0000000702027221 */ /* 0x008fc60000000100 */
[----:B------:R-:W-:Y:S01]  /*04e0*/  FMUL R0, R13, R0 ;  /* 0x000000000d007220 */ /* 0x000fe20000400000 */
[----:B----4-:R-:W-:-:S03]  /*04f0*/  FMUL R11, R4, R11 ;  /* 0x0000000b040b7220 */ /* 0x010fc60000400000 */
[----:B--2---:R-:W-:Y:S01]  /*0500*/  FFMA R0, R0, R24, R27 ;  /* 0x0000001800007223 */ /* 0x004fe2000000001b */
[----:B------:R-:W-:-:S03]  /*0510*/  FMUL R11, R11, R2 ;  /* 0x000000020b0b7220 */ /* 0x000fc60000400000 */
[----:B------:R-:W-:Y:S01]  /*0520*/  FADD R0, R0, R25 ;  /* 0x0000001900007221 */ /* 0x000fe20000000000 */
[----:B------:R-:W-:-:S04]  /*0530*/  FFMA R11, R11, R29, R26 ;  /* 0x0000001d0b0b7223 */ /* 0x000fc8000000001a */
[C---:B------:R-:W-:Y:S01]  /*0540*/  FADD R2, R11.reuse, R0 ;  /* 0x000000000b027221 */ /* 0x040fe20000000000 */
[----:B------:R-:W-:Y:S01]  /*0550*/  FSETP.GEU.AND P1, PT, R11, -R0, PT ;  /* 0x800000000b00720b */ /* 0x000fe20003f2e000 */
[----:B0-----:R-:W-:-:S03]  /*0560*/  IMAD.WIDE R8, R3, 0x4, R8 ;  /* 0x0000000403087825 */ /* 0x001fc600078e0208 */
[----:B------:R-:W-:Y:S01]  /*0570*/  FSEL R3, R2, RZ, P1 ;  /* 0x000000ff02037208 */ /* 0x000fe20000800000 */
[----:B------:R-:W-:Y:S08]  /*0580*/  @P0 EXIT ;  /* 0x000000000000094d */ /* 0x000ff00003800000 */
[----:B------:R-:W-:Y:S01]  /*0590*/  STG.E desc[UR4][R8.64], R3 ;  /* 0x0000000308007986 */ /* 0x000fe2000c101904 */
[----:B------:R-:W-:Y:S05]  /*05a0*/  EXIT ;  /* 0x000000000000794d */ /* 0x000fea0003800000 */
.L_x_0:
[----:B------:R-:W-:-:S00]  /*05b0*/  BRA `(.L_x_0) ;  /* 0xfffffffc00fc7947 */ /* 0x000fc0000383ffff */
[----:B------:R-:W-:-:S00]  /*05c0*/  NOP ;  /* 0x0000000000007918 */ /* 0x000fc00000000000 */
        /* <DEDUP_REMOVED lines=11> */
.L_x_1:


//--------------------- .nv.global.init           --------------------------
	.section	.nv.global.init,"aw",@progbits
.nv.global.init:
	.type		_$_str,@object
	.size		_$_str,(_$_str_$_2 - _$_str)
_$_str:
        /*0000*/ 	.byte	0x5f, 0x5f, 0x43, 0x55, 0x44, 0x41, 0x5f, 0x46, 0x54, 0x5a, 0x00
	.type		_$_str_$_2,@object
	.size		_$_str_$_2,(.L_1 - _$_str_$_2)
_$_str_$_2:
        /*000b*/ 	.byte	0x5f, 0x5f, 0x43, 0x55, 0x44, 0x41, 0x5f, 0x50, 0x52, 0x45, 0x43, 0x5f, 0x53, 0x51, 0x52, 0x54
        /*001b*/ 	.byte	0x00
.L_1:


//--------------------- .nv.constant0.triton_poi_fused__native_batch_norm_legit_no_training_add_relu_9 --------------------------
	.section	.nv.constant0.triton_poi_fused__native_batch_norm_legit_no_training_add_relu_9,"a",@progbits
	.sectionflags	@""
	.align	4
.nv.constant0.triton_poi_fused__native_batch_norm_legit_no_training_add_relu_9:
	.zero		628
